//
// Generated by NVIDIA NVVM Compiler
//
// Compiler Build ID: CL-36424714
// Cuda compilation tools, release 13.0, V13.0.88
// Based on NVVM 20.0.0
//

.version 9.0
.target sm_100
.address_size 64

	// .globl	_Z13binaryproductPbS_ii

.visible .entry _Z13binaryproductPbS_ii(
	.param .u64 .ptr .align 1 _Z13binaryproductPbS_ii_param_0,
	.param .u64 .ptr .align 1 _Z13binaryproductPbS_ii_param_1,
	.param .u32 _Z13binaryproductPbS_ii_param_2,
	.param .u32 _Z13binaryproductPbS_ii_param_3
)
{
	.reg .pred 	%p<13>;
	.reg .b16 	%rs<6>;
	.reg .b32 	%r<155>;
	.reg .b64 	%rd<60>;

	ld.param.u64 	%rd10, [_Z13binaryproductPbS_ii_param_0];
	ld.param.u32 	%r53, [_Z13binaryproductPbS_ii_param_2];
	ld.param.u32 	%r52, [_Z13binaryproductPbS_ii_param_3];
	cvta.to.global.u64 	%rd1, %rd10;
	mov.u32 	%r55, %ctaid.y;
	mov.u32 	%r56, %ntid.y;
	mov.u32 	%r57, %tid.y;
	mad.lo.s32 	%r58, %r55, %r56, %r57;
	setp.lt.s32 	%p1, %r52, 1;
	setp.ge.s32 	%p2, %r58, %r53;
	or.pred  	%p3, %p1, %p2;
	@%p3 bra 	$L__BB0_14;
	mul.lo.s32 	%r60, %r52, %r58;
	and.b32  	%r2, %r52, 7;
	and.b32  	%r3, %r52, 3;
	and.b32  	%r4, %r52, 2147483640;
	and.b32  	%r5, %r52, 1;
	neg.s32 	%r6, %r4;
	shl.b32 	%r7, %r52, 3;
	shl.b32 	%r8, %r52, 1;
	mul.lo.s32 	%r9, %r52, 3;
	cvt.u64.u32 	%rd2, %r60;
	mov.b32 	%r135, 0;
	prmt.b32 	%r125, %r126, %r127, 0x3340U;
	add.s64 	%rd11, %rd2, %rd1;
	add.s64 	%rd3, %rd11, 3;
	cvt.u64.u32 	%rd13, %r7;
$L__BB0_2:
	setp.lt.u32 	%p4, %r52, 8;
	mov.b32 	%r149, 0;
	mov.u32 	%r154, %r149;
	@%p4 bra 	$L__BB0_5;
	add.s32 	%r142, %r52, %r135;
	add.s32 	%r141, %r8, %r135;
	add.s32 	%r140, %r9, %r135;
	shl.b32 	%r64, %r52, 2;
	add.s32 	%r139, %r64, %r135;
	mad.lo.s32 	%r138, %r52, 5, %r135;
	mad.lo.s32 	%r137, %r52, 6, %r135;
	mad.lo.s32 	%r136, %r52, 7, %r135;
	cvt.u64.u32 	%rd12, %r135;
	add.s64 	%rd59, %rd1, %rd12;
	mov.b32 	%r154, 0;
	mov.u64 	%rd58, %rd3;
	mov.u32 	%r143, %r6;
$L__BB0_4:
	.pragma "nounroll";
	cvt.u64.u32 	%rd14, %r142;
	add.s64 	%rd15, %rd1, %rd14;
	cvt.u64.u32 	%rd16, %r141;
	add.s64 	%rd17, %rd1, %rd16;
	cvt.u64.u32 	%rd18, %r140;
	add.s64 	%rd19, %rd1, %rd18;
	ld.global.u8 	%r65, [%rd19];
	ld.global.u8 	%r66, [%rd17];
	prmt.b32 	%r67, %r66, %r65, 0x3340U;
	ld.global.u8 	%r68, [%rd15];
	ld.global.u8 	%r69, [%rd59];
	prmt.b32 	%r70, %r69, %r68, 0x3340U;
	prmt.b32 	%r71, %r70, %r67, 0x5410U;
	ld.global.u8 	%r72, [%rd58];
	ld.global.u8 	%r73, [%rd58+-1];
	prmt.b32 	%r74, %r73, %r72, 0x3340U;
	ld.global.u8 	%r75, [%rd58+-2];
	ld.global.u8 	%r76, [%rd58+-3];
	prmt.b32 	%r77, %r76, %r75, 0x3340U;
	prmt.b32 	%r78, %r77, %r74, 0x5410U;
	dp4a.s32.s32 	%r79, %r71, %r78, %r154;
	cvt.u64.u32 	%rd20, %r139;
	add.s64 	%rd21, %rd1, %rd20;
	cvt.u64.u32 	%rd22, %r138;
	add.s64 	%rd23, %rd1, %rd22;
	cvt.u64.u32 	%rd24, %r137;
	add.s64 	%rd25, %rd1, %rd24;
	cvt.u64.u32 	%rd26, %r136;
	add.s64 	%rd27, %rd1, %rd26;
	ld.global.u8 	%r80, [%rd27];
	ld.global.u8 	%r81, [%rd25];
	prmt.b32 	%r82, %r81, %r80, 0x3340U;
	ld.global.u8 	%r83, [%rd23];
	ld.global.u8 	%r84, [%rd21];
	prmt.b32 	%r85, %r84, %r83, 0x3340U;
	prmt.b32 	%r86, %r85, %r82, 0x5410U;
	ld.global.u8 	%r87, [%rd58+4];
	ld.global.u8 	%r88, [%rd58+3];
	prmt.b32 	%r89, %r88, %r87, 0x3340U;
	ld.global.u8 	%r90, [%rd58+2];
	ld.global.u8 	%r91, [%rd58+1];
	prmt.b32 	%r92, %r91, %r90, 0x3340U;
	prmt.b32 	%r93, %r92, %r89, 0x5410U;
	dp4a.s32.s32 	%r154, %r86, %r93, %r79;
	add.s32 	%r143, %r143, 8;
	add.s32 	%r142, %r142, %r7;
	add.s32 	%r141, %r141, %r7;
	add.s32 	%r140, %r140, %r7;
	add.s32 	%r139, %r139, %r7;
	add.s32 	%r138, %r138, %r7;
	add.s32 	%r137, %r137, %r7;
	add.s32 	%r136, %r136, %r7;
	add.s64 	%rd59, %rd59, %rd13;
	add.s64 	%rd58, %rd58, 8;
	setp.ne.s32 	%p5, %r143, 0;
	mov.u32 	%r149, %r4;
	@%p5 bra 	$L__BB0_4;
$L__BB0_5:
	setp.eq.s32 	%p6, %r2, 0;
	@%p6 bra 	$L__BB0_13;
	add.s32 	%r95, %r2, -1;
	setp.lt.u32 	%p7, %r95, 3;
	@%p7 bra 	$L__BB0_8;
	cvt.u32.u64 	%r96, %rd2;
	add.s32 	%r97, %r149, %r96;
	cvt.u64.u32 	%rd28, %r97;
	add.s64 	%rd29, %rd1, %rd28;
	mad.lo.s32 	%r98, %r149, %r52, %r135;
	cvt.u64.u32 	%rd30, %r98;
	add.s64 	%rd31, %rd1, %rd30;
	cvt.u64.u32 	%rd32, %r149;
	add.s64 	%rd33, %rd32, %rd2;
	add.s64 	%rd34, %rd1, %rd33;
	add.s32 	%r99, %r98, %r52;
	cvt.u64.u32 	%rd35, %r99;
	add.s64 	%rd36, %rd1, %rd35;
	add.s32 	%r100, %r99, %r52;
	cvt.u64.u32 	%rd37, %r100;
	add.s64 	%rd38, %rd1, %rd37;
	add.s32 	%r101, %r100, %r52;
	cvt.u64.u32 	%rd39, %r101;
	add.s64 	%rd40, %rd1, %rd39;
	ld.global.u8 	%r102, [%rd36];
	ld.global.u8 	%r103, [%rd38];
	prmt.b32 	%r104, %r102, %r103, 0x3340U;
	ld.global.u8 	%r105, [%rd31];
	ld.global.u8 	%r106, [%rd40];
	prmt.b32 	%r107, %r106, %r105, 0x3340U;
	prmt.b32 	%r108, %r104, %r107, 0x5410U;
	ld.global.u8 	%r109, [%rd34+2];
	ld.global.u8 	%r110, [%rd34+1];
	prmt.b32 	%r111, %r110, %r109, 0x3340U;
	ld.global.u8 	%r112, [%rd34+3];
	ld.global.u8 	%r113, [%rd29];
	prmt.b32 	%r114, %r112, %r113, 0x3340U;
	prmt.b32 	%r115, %r111, %r114, 0x5410U;
	dp4a.s32.s32 	%r154, %r108, %r115, %r154;
	add.s32 	%r149, %r149, 4;
$L__BB0_8:
	setp.eq.s32 	%p8, %r3, 0;
	@%p8 bra 	$L__BB0_13;
	setp.eq.s32 	%p9, %r3, 1;
	@%p9 bra 	$L__BB0_11;
	cvt.u32.u64 	%r117, %rd2;
	add.s32 	%r118, %r149, %r117;
	cvt.u64.u32 	%rd41, %r118;
	add.s64 	%rd42, %rd1, %rd41;
	mad.lo.s32 	%r119, %r149, %r52, %r135;
	cvt.u64.u32 	%rd43, %r119;
	add.s64 	%rd44, %rd1, %rd43;
	ld.global.s8 	%rs1, [%rd44];
	cvt.u64.u32 	%rd45, %r149;
	add.s64 	%rd46, %rd45, %rd2;
	add.s64 	%rd47, %rd1, %rd46;
	add.s32 	%r120, %r119, %r52;
	cvt.u64.u32 	%rd48, %r120;
	add.s64 	%rd49, %rd1, %rd48;
	ld.global.s8 	%rs2, [%rd49];
	mov.b32 	%r121, {%rs2, %rs1};
	ld.global.u8 	%r122, [%rd47+1];
	ld.global.u8 	%r123, [%rd42];
	prmt.b32 	%r124, %r122, %r123, 0x3340U;
	prmt.b32 	%r128, %r124, %r125, 0x5410U;
	dp2a.lo.s32.s32 	%r154, %r121, %r128, %r154;
	add.s32 	%r149, %r149, 2;
$L__BB0_11:
	setp.eq.s32 	%p10, %r5, 0;
	@%p10 bra 	$L__BB0_13;
	cvt.u32.u64 	%r129, %rd2;
	add.s32 	%r130, %r149, %r129;
	cvt.u64.u32 	%rd50, %r130;
	add.s64 	%rd51, %rd1, %rd50;
	ld.global.s8 	%rs3, [%rd51];
	mad.lo.s32 	%r131, %r149, %r52, %r135;
	cvt.u64.u32 	%rd52, %r131;
	add.s64 	%rd53, %rd1, %rd52;
	ld.global.s8 	%rs4, [%rd53];
	mul.wide.s16 	%r132, %rs4, %rs3;
	add.s32 	%r154, %r132, %r154;
$L__BB0_13:
	ld.param.u64 	%rd57, [_Z13binaryproductPbS_ii_param_1];
	cvt.u32.u64 	%r133, %rd2;
	setp.gt.s32 	%p11, %r154, 0;
	selp.u16 	%rs5, 1, 0, %p11;
	add.s32 	%r134, %r135, %r133;
	cvt.u64.u32 	%rd54, %r134;
	cvta.to.global.u64 	%rd55, %rd57;
	add.s64 	%rd56, %rd55, %rd54;
	st.global.u8 	[%rd56], %rs5;
	add.s32 	%r135, %r135, 1;
	setp.lt.s32 	%p12, %r135, %r52;
	@%p12 bra 	$L__BB0_2;
$L__BB0_14:
	ret;

}


// ===== COMPILED SASS (sm_100) =====

	.target	sm_100

	.elftype	@"ET_EXEC"


//--------------------- .note.nv.tkinfo           --------------------------
	.section	.note.nv.tkinfo,"",@"SHT_NOTE"
	.sectionflags	@"SHF_NOTE_NV_TKINFO"
	.tkinfo
        /*0018*/ 	.word	0x00000002
        /*0030*/ 	.string	""
        /*0030*/ 	.string	"ptxas"
        /*0030*/ 	.string	"Cuda compilation tools, release 13.0, V13.0.88"
        /*0030*/ 	.string	"Build cuda_13.0.r13.0/compiler.36424714_0"
        /*0030*/ 	.string	"-arch sm_100 -m 64 "



//--------------------- .note.nv.cuinfo           --------------------------
	.section	.note.nv.cuinfo,"",@"SHT_NOTE"
	.sectionflags	@"SHF_NOTE_NV_CUINFO"
        /*0018*/ 	.short	0x0002
        /*001a*/ 	.short	0x0064
        /*001c*/ 	.short	0x0082
	.zero		2


//--------------------- .nv.info                  --------------------------
	.section	.nv.info,"",@"SHT_CUDA_INFO"
	.align	4


	//----- nvinfo : EIATTR_REGCOUNT
	.align		4
        /*0000*/ 	.byte	0x04, 0x2f
        /*0002*/ 	.short	(.L_1 - .L_0)
	.align		4
.L_0:
        /*0004*/ 	.word	index@(_Z13binaryproductPbS_ii)
        /*0008*/ 	.word	0x00000020


	//----- nvinfo : EIATTR_FRAME_SIZE
	.align		4
.L_1:
        /*000c*/ 	.byte	0x04, 0x11
        /*000e*/ 	.short	(.L_3 - .L_2)
	.align		4
.L_2:
        /*0010*/ 	.word	index@(_Z13binaryproductPbS_ii)
        /*0014*/ 	.word	0x00000000


	//----- nvinfo : EIATTR_MIN_STACK_SIZE
	.align		4
.L_3:
        /*0018*/ 	.byte	0x04, 0x12
        /*001a*/ 	.short	(.L_5 - .L_4)
	.align		4
.L_4:
        /*001c*/ 	.word	index@(_Z13binaryproductPbS_ii)
        /*0020*/ 	.word	0x00000000
.L_5:


//--------------------- .nv.compat                --------------------------
	.section	.nv.compat,"",@"SHT_CUDA_COMPAT_INFO"
	.align	4
        /*0000*/ 	.byte	0x02, 0x09, 0x00, 0x00, 0x02, 0x02, 0x01, 0x00, 0x02, 0x05, 0x05, 0x00, 0x03, 0x07, 0x01, 0x01
        /*0010*/ 	.byte	0x02, 0x03, 0x00, 0x00, 0x02, 0x06, 0x01, 0x00, 0x04, 0x0b, 0x08, 0x00, 0x09, 0x00, 0x00, 0x00
        /*0020*/ 	.byte	0x00, 0x00, 0x00, 0x00


//--------------------- .nv.info._Z13binaryproductPbS_ii --------------------------
	.section	.nv.info._Z13binaryproductPbS_ii,"",@"SHT_CUDA_INFO"
	.sectionflags	@""
	.align	4


	//----- nvinfo : EIATTR_CUDA_API_VERSION
	.align		4
        /*0000*/ 	.byte	0x04, 0x37
        /*0002*/ 	.short	(.L_7 - .L_6)
.L_6:
        /*0004*/ 	.word	0x00000082


	//----- nvinfo : EIATTR_KPARAM_INFO
	.align		4
.L_7:
        /*0008*/ 	.byte	0x04, 0x17
        /*000a*/ 	.short	(.L_9 - .L_8)
.L_8:
        /*000c*/ 	.word	0x00000000
        /*0010*/ 	.short	0x0003
        /*0012*/ 	.short	0x0014
        /*0014*/ 	.byte	0x00, 0xf0, 0x11, 0x00


	//----- nvinfo : EIATTR_KPARAM_INFO
	.align		4
.L_9:
        /*0018*/ 	.byte	0x04, 0x17
        /*001a*/ 	.short	(.L_11 - .L_10)
.L_10:
        /*001c*/ 	.word	0x00000000
        /*0020*/ 	.short	0x0002
        /*0022*/ 	.short	0x0010
        /*0024*/ 	.byte	0x00, 0xf0, 0x11, 0x00


	//----- nvinfo : EIATTR_KPARAM_INFO
	.align		4
.L_11:
        /*0028*/ 	.byte	0x04, 0x17
        /*002a*/ 	.short	(.L_13 - .L_12)
.L_12:
        /*002c*/ 	.word	0x00000000
        /*0030*/ 	.short	0x0001
        /*0032*/ 	.short	0x0008
        /*0034*/ 	.byte	0x00, 0xf5, 0x21, 0x00


	//----- nvinfo : EIATTR_KPARAM_INFO
	.align		4
.L_13:
        /*0038*/ 	.byte	0x04, 0x17
        /*003a*/ 	.short	(.L_15 - .L_14)
.L_14:
        /*003c*/ 	.word	0x00000000
        /*0040*/ 	.short	0x0000
        /*0042*/ 	.short	0x0000
        /*0044*/ 	.byte	0x00, 0xf5, 0x21, 0x00


	//----- nvinfo : EIATTR_SPARSE_MMA_MASK
	.align		4
.L_15:
        /*0048*/ 	.byte	0x03, 0x50
        /*004a*/ 	.short	0x0000


	//----- nvinfo : EIATTR_MAXREG_COUNT
	.align		4
        /*004c*/ 	.byte	0x03, 0x1b
        /*004e*/ 	.short	0x00ff


	//----- nvinfo : EIATTR_MERCURY_ISA_VERSION
	.align		4
        /*0050*/ 	.byte	0x03, 0x5f
        /*0052*/ 	.short	0x0101


	//----- nvinfo : EIATTR_VRC_CTA_INIT_COUNT
	.align		4
        /*0054*/ 	.byte	0x02, 0x4a
	.zero		1
	.zero		1


	//----- nvinfo : EIATTR_EXIT_INSTR_OFFSETS
	.align		4
        /*0058*/ 	.byte	0x04, 0x1c
        /*005a*/ 	.short	(.L_17 - .L_16)


	//   ....[0]....
.L_16:
        /*005c*/ 	.word	0x00000080


	//   ....[1]....
        /*0060*/ 	.word	0x00000ca0


	//----- nvinfo : EIATTR_CBANK_PARAM_SIZE
	.align		4
.L_17:
        /*0064*/ 	.byte	0x03, 0x19
        /*0066*/ 	.short	0x0018


	//----- nvinfo : EIATTR_PARAM_CBANK
	.align		4
        /*0068*/ 	.byte	0x04, 0x0a
        /*006a*/ 	.short	(.L_19 - .L_18)
	.align		4
.L_18:
        /*006c*/ 	.word	index@(.nv.constant0._Z13binaryproductPbS_ii)
        /*0070*/ 	.short	0x0380
        /*0072*/ 	.short	0x0018


	//----- nvinfo : EIATTR_SW_WAR
	.align		4
.L_19:
        /*0074*/ 	.byte	0x04, 0x36
        /*0076*/ 	.short	(.L_21 - .L_20)
.L_20:
        /*0078*/ 	.word	0x00000008
.L_21:


//--------------------- .nv.callgraph             --------------------------
	.section	.nv.callgraph,"",@"SHT_CUDA_CALLGRAPH"
	.align	4
	.sectionentsize	8
	.align		4
        /*0000*/ 	.word	0x00000000
	.align		4
        /*0004*/ 	.word	0xffffffff
	.align		4
        /*0008*/ 	.word	0x00000000
	.align		4
        /*000c*/ 	.word	0xfffffffe
	.align		4
        /*0010*/ 	.word	0x00000000
	.align		4
        /*0014*/ 	.word	0xfffffffd
	.align		4
        /*0018*/ 	.word	0x00000000
	.align		4
        /*001c*/ 	.word	0xfffffffc


//--------------------- .text._Z13binaryproductPbS_ii --------------------------
	.section	.text._Z13binaryproductPbS_ii,"ax",@progbits
	.align	128
        .global         _Z13binaryproductPbS_ii
        .type           _Z13binaryproductPbS_ii,@function
        .size           _Z13binaryproductPbS_ii,(.L_x_7 - _Z13binaryproductPbS_ii)
        .other          _Z13binaryproductPbS_ii,@"STO_CUDA_ENTRY STV_DEFAULT"
_Z13binaryproductPbS_ii:
.text._Z13binaryproductPbS_ii:
[----:B------:R-:W-:Y:S01]  /*0000*/  LDC R1, c[0x0][0x37c] ;  /* 0x0000df00ff017b82 */ /* 0x000fe20000000800 */
[----:B------:R-:W0:Y:S07]  /*0010*/  S2R R3, SR_TID.Y ;  /* 0x0000000000037919 */ /* 0x000e2e0000002200 */
[----:B------:R-:W0:Y:S08]  /*0020*/  S2UR UR4, SR_CTAID.Y ;  /* 0x00000000000479c3 */ /* 0x000e300000002600 */
[----:B------:R-:W0:Y:S08]  /*0030*/  LDC R0, c[0x0][0x364] ;  /* 0x0000d900ff007b82 */ /* 0x000e300000000800 */
[----:B------:R-:W1:Y:S01]  /*0040*/  LDC.64 R6, c[0x0][0x390] ;  /* 0x0000e400ff067b82 */ /* 0x000e620000000a00 */
[----:B0-----:R-:W-:-:S05]  /*0050*/  IMAD R0, R0, UR4, R3 ;  /* 0x0000000400007c24 */ /* 0x001fca000f8e0203 */
[----:B-1----:R-:W-:-:S04]  /*0060*/  ISETP.GE.AND P0, PT, R0, R6, PT ;  /* 0x000000060000720c */ /* 0x002fc80003f06270 */
[----:B------:R-:W-:-:S13]  /*0070*/  ISETP.LT.OR P0, PT, R7, 0x1, P0 ;  /* 0x000000010700780c */ /* 0x000fda0000701670 */
[----:B------:R-:W-:Y:S05]  /*0080*/  @P0 EXIT ;  /* 0x000000000000094d */ /* 0x000fea0003800000 */
[----:B------:R-:W0:Y:S01]  /*0090*/  LDCU.64 UR4, c[0x0][0x380] ;  /* 0x00007000ff0477ac */ /* 0x000e220008000a00 */
[----:B------:R-:W-:Y:S01]  /*00a0*/  IMAD R0, R0, R7, RZ ;  /* 0x0000000700007224 */ /* 0x000fe200078e02ff */
[C---:B------:R-:W-:Y:S01]  /*00b0*/  LOP3.LUT R4, R7.reuse, 0x3, RZ, 0xc0, !PT ;  /* 0x0000000307047812 */ /* 0x040fe200078ec0ff */
[C---:B------:R-:W-:Y:S01]  /*00c0*/  IMAD.SHL.U32 R6, R7.reuse, 0x8, RZ ;  /* 0x0000000807067824 */ /* 0x040fe200078e00ff */
[----:B------:R-:W-:Y:S01]  /*00d0*/  LOP3.LUT R5, R7, 0x7ffffff8, RZ, 0xc0, !PT ;  /* 0x7ffffff807057812 */ /* 0x000fe200078ec0ff */
[----:B------:R-:W1:Y:S01]  /*00e0*/  LDCU.64 UR12, c[0x0][0x358] ;  /* 0x00006b00ff0c77ac */ /* 0x000e620008000a00 */
[----:B------:R-:W-:Y:S02]  /*00f0*/  PRMT R3, R3, 0x3340, R3 ;  /* 0x0000334003037816 */ /* 0x000fe40000000003 */
[----:B0-----:R-:W-:Y:S01]  /*0100*/  IADD3 R2, P0, PT, R0, UR4, RZ ;  /* 0x0000000400027c10 */ /* 0x001fe2000ff1e0ff */
[----:B------:R-:W-:-:S03]  /*0110*/  UMOV UR4, URZ ;  /* 0x000000ff00047c82 */ /* 0x000fc60008000000 */
[----:B------:R-:W-:-:S04]  /*0120*/  IADD3 R2, P1, PT, R2, 0x3, RZ ;  /* 0x0000000302027810 */ /* 0x000fc80007f3e0ff */
[----:B-1----:R-:W-:-:S09]  /*0130*/  IADD3.X R7, PT, PT, RZ, UR5, RZ, P1, P0 ;  /* 0x00000005ff077c10 */ /* 0x002fd20008fe04ff */
.L_x_5:
[----:B0-----:R-:W0:Y:S01]  /*0140*/  LDCU UR5, c[0x0][0x394] ;  /* 0x00007280ff0577ac */ /* 0x001e220008000800 */
[----:B------:R-:W-:Y:S02]  /*0150*/  IMAD.MOV.U32 R19, RZ, RZ, RZ ;  /* 0x000000ffff137224 */ /* 0x000fe400078e00ff */
[----:B------:R-:W-:Y:S01]  /*0160*/  IMAD.MOV.U32 R26, RZ, RZ, RZ ;  /* 0x000000ffff1a7224 */ /* 0x000fe200078e00ff */
[----:B0-----:R-:W-:-:S09]  /*0170*/  UISETP.GE.U32.AND UP0, UPT, UR5, 0x8, UPT ;  /* 0x000000080500788c */ /* 0x001fd2000bf06070 */
[----:B------:R-:W-:Y:S05]  /*0180*/  BRA.U !UP0, `(.L_x_0) ;  /* 0x0000000508607547 */ /* 0x000fea000b800000 */
[----:B------:R-:W0:Y:S01]  /*0190*/  LDCU.64 UR16, c[0x0][0x380] ;  /* 0x00007000ff1077ac */ /* 0x000e220008000a00 */
[----:B------:R-:W-:Y:S02]  /*01a0*/  IMAD.MOV R8, RZ, RZ, -R5 ;  /* 0x000000ffff087224 */ /* 0x000fe400078e0a05 */
[----:B------:R-:W-:Y:S01]  /*01b0*/  IMAD.MOV.U32 R26, RZ, RZ, RZ ;  /* 0x000000ffff1a7224 */ /* 0x000fe200078e00ff */
[----:B------:R-:W-:Y:S01]  /*01c0*/  UIADD3 UR6, UPT, UPT, UR4, UR5, URZ ;  /* 0x0000000504067290 */ /* 0x000fe2000fffe0ff */
[----:B------:R-:W-:Y:S01]  /*01d0*/  IMAD.MOV.U32 R20, RZ, RZ, R2 ;  /* 0x000000ffff147224 */ /* 0x000fe200078e0002 */
[----:B------:R-:W-:Y:S01]  /*01e0*/  ULEA UR7, UR5, UR4, 0x1 ;  /* 0x0000000405077291 */ /* 0x000fe2000f8e08ff */
[----:B------:R-:W-:Y:S01]  /*01f0*/  IMAD.MOV.U32 R21, RZ, RZ, R7 ;  /* 0x000000ffff157224 */ /* 0x000fe200078e0007 */
[----:B------:R-:W-:Y:S02]  /*0200*/  UIMAD UR8, UR5, 0x3, UR4 ;  /* 0x00000003050878a4 */ /* 0x000fe4000f8e0204 */
[----:B------:R-:W-:Y:S01]  /*0210*/  ULEA UR9, UR5, UR4, 0x2 ;  /* 0x0000000405097291 */ /* 0x000fe2000f8e10ff */
[----:B------:R-:W-:Y:S01]  /*0220*/  IMAD.U32 R9, RZ, RZ, UR6 ;  /* 0x00000006ff097e24 */ /* 0x000fe2000f8e00ff */
[----:B------:R-:W-:Y:S01]  /*0230*/  UIMAD UR10, UR5, 0x5, UR4 ;  /* 0x00000005050a78a4 */ /* 0x000fe2000f8e0204 */
[----:B------:R-:W-:Y:S01]  /*0240*/  MOV R11, UR7 ;  /* 0x00000007000b7c02 */ /* 0x000fe20008000f00 */
[----:B------:R-:W-:Y:S01]  /*0250*/  UIMAD UR11, UR5, 0x6, UR4 ;  /* 0x00000006050b78a4 */ /* 0x000fe2000f8e0204 */
[----:B------:R-:W-:Y:S01]  /*0260*/  IMAD.U32 R24, RZ, RZ, UR8 ;  /* 0x00000008ff187e24 */ /* 0x000fe2000f8e00ff */
[----:B------:R-:W-:Y:S01]  /*0270*/  UIMAD UR5, UR5, 0x7, UR4 ;  /* 0x00000007050578a4 */ /* 0x000fe2000f8e0204 */
[----:B------:R-:W-:Y:S01]  /*0280*/  IMAD.U32 R13, RZ, RZ, UR9 ;  /* 0x00000009ff0d7e24 */ /* 0x000fe2000f8e00ff */
[----:B0-----:R-:W-:Y:S01]  /*0290*/  UIADD3 UR14, UP0, UPT, UR4, UR16, URZ ;  /* 0x00000010040e7290 */ /* 0x001fe2000ff1e0ff */
[----:B------:R-:W-:-:S02]  /*02a0*/  IMAD.U32 R25, RZ, RZ, UR10 ;  /* 0x0000000aff197e24 */ /* 0x000fc4000f8e00ff */
[----:B------:R-:W-:Y:S01]  /*02b0*/  IMAD.U32 R27, RZ, RZ, UR11 ;  /* 0x0000000bff1b7e24 */ /* 0x000fe2000f8e00ff */
[----:B------:R-:W-:Y:S01]  /*02c0*/  UIADD3.X UR6, UPT, UPT, URZ, UR17, URZ, UP0, !UPT ;  /* 0x00000011ff067290 */ /* 0x000fe200087fe4ff */
[----:B------:R-:W-:Y:S02]  /*02d0*/  IMAD.U32 R29, RZ, RZ, UR5 ;  /* 0x00000005ff1d7e24 */ /* 0x000fe4000f8e00ff */
[----:B------:R-:W-:-:S03]  /*02e0*/  IMAD.U32 R10, RZ, RZ, UR14 ;  /* 0x0000000eff0a7e24 */ /* 0x000fc6000f8e00ff */
[----:B------:R-:W-:-:S07]  /*02f0*/  IMAD.U32 R12, RZ, RZ, UR6 ;  /* 0x00000006ff0c7e24 */ /* 0x000fce000f8e00ff */
.L_x_1:
[----:B------:R-:W-:Y:S02]  /*0300*/  IADD3 R18, P0, PT, R11, UR16, RZ ;  /* 0x000000100b127c10 */ /* 0x000fe4000ff1e0ff */
[----:B------:R-:W-:Y:S02]  /*0310*/  IADD3 R16, P1, PT, R24, UR16, RZ ;  /* 0x0000001018107c10 */ /* 0x000fe4000ff3e0ff */
[----:B------:R-:W-:Y:S02]  /*0320*/  IADD3.X R19, PT, PT, RZ, UR17, RZ, P0, !PT ;  /* 0x00000011ff137c10 */ /* 0x000fe400087fe4ff */
[C---:B------:R-:W-:Y:S01]  /*0330*/  IADD3 RZ, P0, PT, R9.reuse, UR16, RZ ;  /* 0x0000001009ff7c10 */ /* 0x040fe2000ff1e0ff */
[----:B------:R-:W-:Y:S02]  /*0340*/  VIADD R14, R9, UR16 ;  /* 0x00000010090e7c36 */ /* 0x000fe40008000000 */
[----:B------:R-:W2:Y:S01]  /*0350*/  LDG.E.U8 R18, desc[UR12][R18.64] ;  /* 0x0000000c12127981 */ /* 0x000ea2000c1e1100 */
[----:B------:R-:W-:-:S02]  /*0360*/  IMAD.X R17, RZ, RZ, UR17, P1 ;  /* 0x00000011ff117e24 */ /* 0x000fc400088e06ff */
[----:B------:R-:W-:-:S04]  /*0370*/  IMAD.X R15, RZ, RZ, UR17, P0 ;  /* 0x00000011ff0f7e24 */ /* 0x000fc800080e06ff */
[----:B------:R-:W2:Y:S04]  /*0380*/  LDG.E.U8 R17, desc[UR12][R16.64] ;  /* 0x0000000c10117981 */ /* 0x000ea8000c1e1100 */
[----:B------:R0:W3:Y:S02]  /*0390*/  LDG.E.U8 R22, desc[UR12][R14.64] ;  /* 0x0000000c0e167981 */ /* 0x0000e4000c1e1100 */
[----:B0-----:R-:W-:Y:S02]  /*03a0*/  IMAD.MOV.U32 R14, RZ, RZ, R10 ;  /* 0x000000ffff0e7224 */ /* 0x001fe400078e000a */
[----:B------:R-:W-:-:S05]  /*03b0*/  IMAD.MOV.U32 R15, RZ, RZ, R12 ;  /* 0x000000ffff0f7224 */ /* 0x000fca00078e000c */
[----:B------:R0:W3:Y:S02]  /*03c0*/  LDG.E.U8 R19, desc[UR12][R14.64] ;  /* 0x0000000c0e137981 */ /* 0x0000e4000c1e1100 */
[----:B0-----:R-:W-:Y:S02]  /*03d0*/  IMAD.MOV.U32 R14, RZ, RZ, R20 ;  /* 0x000000ffff0e7224 */ /* 0x001fe400078e0014 */
[----:B------:R-:W-:-:S05]  /*03e0*/  IMAD.MOV.U32 R15, RZ, RZ, R21 ;  /* 0x000000ffff0f7224 */ /* 0x000fca00078e0015 */
[----:B------:R-:W4:Y:S04]  /*03f0*/  LDG.E.U8 R21, desc[UR12][R14.64] ;  /* 0x0000000c0e157981 */ /* 0x000f28000c1e1100 */
[----:B------:R-:W4:Y:S04]  /*0400*/  LDG.E.U8 R23, desc[UR12][R14.64+-0x1] ;  /* 0xffffff0c0e177981 */ /* 0x000f28000c1e1100 */
[----:B------:R-:W5:Y:S01]  /*0410*/  LDG.E.U8 R20, desc[UR12][R14.64+-0x3] ;  /* 0xfffffd0c0e147981 */ /* 0x000f62000c1e1100 */
[----:B---3--:R-:W-:-:S03]  /*0420*/  PRMT R22, R19, 0x3340, R22 ;  /* 0x0000334013167816 */ /* 0x008fc60000000016 */
[----:B------:R-:W5:Y:S01]  /*0430*/  LDG.E.U8 R19, desc[UR12][R14.64+-0x2] ;  /* 0xfffffe0c0e137981 */ /* 0x000f62000c1e1100 */
[C---:B------:R-:W-:Y:S02]  /*0440*/  IADD3 RZ, P0, PT, R13.reuse, UR16, RZ ;  /* 0x000000100dff7c10 */ /* 0x040fe4000ff1e0ff */
[----:B--2---:R-:W-:Y:S02]  /*0450*/  PRMT R28, R18, 0x3340, R17 ;  /* 0x00003340121c7816 */ /* 0x004fe40000000011 */
[----:B------:R-:W-:Y:S01]  /*0460*/  IADD3 R16, PT, PT, R13, UR16, RZ ;  /* 0x000000100d107c10 */ /* 0x000fe2000fffe0ff */
[----:B------:R-:W-:Y:S01]  /*0470*/  IMAD.X R17, RZ, RZ, UR17, P0 ;  /* 0x00000011ff117e24 */ /* 0x000fe200080e06ff */
[----:B------:R-:W-:-:S04]  /*0480*/  IADD3 R18, P0, PT, R25, UR16, RZ ;  /* 0x0000001019127c10 */ /* 0x000fc8000ff1e0ff */
[----:B------:R0:W2:Y:S01]  /*0490*/  LDG.E.U8 R16, desc[UR12][R16.64] ;  /* 0x0000000c10107981 */ /* 0x0000a2000c1e1100 */
[----:B----4-:R-:W-:Y:S02]  /*04a0*/  PRMT R21, R23, 0x3340, R21 ;  /* 0x0000334017157816 */ /* 0x010fe40000000015 */
[----:B------:R-:W-:Y:S02]  /*04b0*/  PRMT R28, R22, 0x5410, R28 ;  /* 0x00005410161c7816 */ /* 0x000fe4000000001c */
[----:B-----5:R-:W-:Y:S01]  /*04c0*/  PRMT R20, R20, 0x3340, R19 ;  /* 0x0000334014147816 */ /* 0x020fe20000000013 */
[----:B------:R-:W-:-:S03]  /*04d0*/  IMAD.X R19, RZ, RZ, UR17, P0 ;  /* 0x00000011ff137e24 */ /* 0x000fc600080e06ff */
[----:B0-----:R-:W-:Y:S02]  /*04e0*/  PRMT R17, R20, 0x5410, R21 ;  /* 0x0000541014117816 */ /* 0x001fe40000000015 */
[----:B------:R-:W-:Y:S01]  /*04f0*/  IADD3 R20, P0, PT, R27, UR16, RZ ;  /* 0x000000101b147c10 */ /* 0x000fe2000ff1e0ff */
[----:B------:R-:W2:Y:S04]  /*0500*/  LDG.E.U8 R19, desc[UR12][R18.64] ;  /* 0x0000000c12137981 */ /* 0x000ea8000c1e1100 */
[----:B------:R-:W-:Y:S01]  /*0510*/  IMAD.X R21, RZ, RZ, UR17, P0 ;  /* 0x00000011ff157e24 */ /* 0x000fe200080e06ff */
[----:B------:R-:W-:-:S05]  /*0520*/  IADD3 R22, P0, PT, R29, UR16, RZ ;  /* 0x000000101d167c10 */ /* 0x000fca000ff1e0ff */
[----:B------:R-:W-:Y:S01]  /*0530*/  IMAD.X R23, RZ, RZ, UR17, P0 ;  /* 0x00000011ff177e24 */ /* 0x000fe200080e06ff */
[----:B------:R-:W3:Y:S04]  /*0540*/  LDG.E.U8 R21, desc[UR12][R20.64] ;  /* 0x0000000c14157981 */ /* 0x000ee8000c1e1100 */
[----:B------:R-:W3:Y:S01]  /*0550*/  LDG.E.U8 R22, desc[UR12][R22.64] ;  /* 0x0000000c16167981 */ /* 0x000ee2000c1e1100 */
[----:B------:R-:W-:-:S03]  /*0560*/  IDP.4A.S8.S8 R17, R28, R17, R26 ;  /* 0x000000111c117226 */ /* 0x000fc6000000061a */
[----:B------:R-:W4:Y:S04]  /*0570*/  LDG.E.U8 R18, desc[UR12][R14.64+0x4] ;  /* 0x0000040c0e127981 */ /* 0x000f28000c1e1100 */
[----:B------:R-:W4:Y:S04]  /*0580*/  LDG.E.U8 R26, desc[UR12][R14.64+0x3] ;  /* 0x0000030c0e1a7981 */ /* 0x000f28000c1e1100 */
[----:B------:R-:W5:Y:S01]  /*0590*/  LDG.E.U8 R28, desc[UR12][R14.64+0x2] ;  /* 0x0000020c0e1c7981 */ /* 0x000f62000c1e1100 */
[----:B--2---:R-:W-:Y:S02]  /*05a0*/  PRMT R16, R16, 0x3340, R19 ;  /* 0x0000334010107816 */ /* 0x004fe40000000013 */
[----:B---3--:R-:W-:-:S02]  /*05b0*/  PRMT R19, R21, 0x3340, R22 ;  /* 0x0000334015137816 */ /* 0x008fc40000000016 */
[----:B------:R-:W5:Y:S01]  /*05c0*/  LDG.E.U8 R21, desc[UR12][R14.64+0x1] ;  /* 0x0000010c0e157981 */ /* 0x000f62000c1e1100 */
[----:B------:R-:W-:Y:S01]  /*05d0*/  IADD3 R20, P0, PT, R14, 0x8, RZ ;  /* 0x000000080e147810 */ /* 0x000fe20007f1e0ff */
[----:B------:R-:W-:Y:S01]  /*05e0*/  VIADD R8, R8, 0x8 ;  /* 0x0000000808087836 */ /* 0x000fe20000000000 */
[----:B----4-:R-:W-:Y:S02]  /*05f0*/  PRMT R18, R26, 0x3340, R18 ;  /* 0x000033401a127816 */ /* 0x010fe40000000012 */
[----:B------:R-:W-:Y:S02]  /*0600*/  PRMT R16, R16, 0x5410, R19 ;  /* 0x0000541010107816 */ /* 0x000fe40000000013 */
[C---:B------:R-:W-:Y:S01]  /*0610*/  IADD3 R10, P1, PT, R6.reuse, R10, RZ ;  /* 0x0000000a060a7210 */ /* 0x040fe20007f3e0ff */
[C---:B------:R-:W-:Y:S01]  /*0620*/  IMAD.IADD R9, R6.reuse, 0x1, R9 ;  /* 0x0000000106097824 */ /* 0x040fe200078e0209 */
[C---:B------:R-:W-:Y:S01]  /*0630*/  IADD3 R11, PT, PT, R6.reuse, R11, RZ ;  /* 0x0000000b060b7210 */ /* 0x040fe20007ffe0ff */
[----:B------:R-:W-:-:S02]  /*0640*/  IMAD.IADD R24, R6, 0x1, R24 ;  /* 0x0000000106187824 */ /* 0x000fc400078e0218 */
[C---:B------:R-:W-:Y:S02]  /*0650*/  IMAD.IADD R13, R6.reuse, 0x1, R13 ;  /* 0x00000001060d7824 */ /* 0x040fe400078e020d */
[C---:B------:R-:W-:Y:S02]  /*0660*/  IMAD.IADD R25, R6.reuse, 0x1, R25 ;  /* 0x0000000106197824 */ /* 0x040fe400078e0219 */
[C---:B------:R-:W-:Y:S02]  /*0670*/  IMAD.IADD R27, R6.reuse, 0x1, R27 ;  /* 0x00000001061b7824 */ /* 0x040fe400078e021b */
[----:B------:R-:W-:Y:S02]  /*0680*/  IMAD.IADD R29, R6, 0x1, R29 ;  /* 0x00000001061d7824 */ /* 0x000fe400078e021d */
[----:B------:R-:W-:Y:S01]  /*0690*/  IMAD.X R12, RZ, RZ, R12, P1 ;  /* 0x000000ffff0c7224 */ /* 0x000fe200008e060c */
[----:B-----5:R-:W-:-:S04]  /*06a0*/  PRMT R21, R21, 0x3340, R28 ;  /* 0x0000334015157816 */ /* 0x020fc8000000001c */
[----:B------:R-:W-:Y:S01]  /*06b0*/  PRMT R18, R21, 0x5410, R18 ;  /* 0x0000541015127816 */ /* 0x000fe20000000012 */
[----:B------:R-:W-:Y:S01]  /*06c0*/  IMAD.X R21, RZ, RZ, R15, P0 ;  /* 0x000000ffff157224 */ /* 0x000fe200000e060f */
[----:B------:R-:W-:-:S03]  /*06d0*/  ISETP.NE.AND P0, PT, R8, RZ, PT ;  /* 0x000000ff0800720c */ /* 0x000fc60003f05270 */
[----:B------:R-:W-:-:S10]  /*06e0*/  IDP.4A.S8.S8 R26, R16, R18, R17 ;  /* 0x00000012101a7226 */ /* 0x000fd40000000611 */
[----:B------:R-:W-:Y:S05]  /*06f0*/  @P0 BRA `(.L_x_1) ;  /* 0xfffffffc00000947 */ /* 0x000fea000383ffff */
[----:B------:R-:W-:-:S07]  /*0700*/  IMAD.MOV.U32 R19, RZ, RZ, R5 ;  /* 0x000000ffff137224 */ /* 0x000fce00078e0005 */
.L_x_0:
[----:B------:R-:W0:Y:S01]  /*0710*/  LDCU UR5, c[0x0][0x394] ;  /* 0x00007280ff0577ac */ /* 0x000e220008000800 */
[----:B------:R-:W1:Y:S01]  /*0720*/  LDC R18, c[0x0][0x394] ;  /* 0x0000e500ff127b82 */ /* 0x000e620000000800 */
[----:B0-----:R-:W-:-:S04]  /*0730*/  ULOP3.LUT UR5, UR5, 0x7, URZ, 0xc0, !UPT ;  /* 0x0000000705057892 */ /* 0x001fc8000f8ec0ff */
[----:B------:R-:W-:-:S09]  /*0740*/  UISETP.NE.AND UP0, UPT, UR5, URZ, UPT ;  /* 0x000000ff0500728c */ /* 0x000fd2000bf05270 */
[----:B------:R-:W-:Y:S05]  /*0750*/  BRA.U !UP0, `(.L_x_2) ;  /* 0x0000000508287547 */ /* 0x000fea000b800000 */
[----:B------:R-:W-:Y:S01]  /*0760*/  UIADD3 UR5, UPT, UPT, UR5, -0x1, URZ ;  /* 0xffffffff05057890 */ /* 0x000fe2000fffe0ff */
[----:B------:R-:W-:-:S03]  /*0770*/  ISETP.NE.AND P0, PT, R4, RZ, PT ;  /* 0x000000ff0400720c */ /* 0x000fc60003f05270 */
[----:B------:R-:W-:-:S09]  /*0780*/  UISETP.GE.U32.AND UP0, UPT, UR5, 0x3, UPT ;  /* 0x000000030500788c */ /* 0x000fd2000bf06070 */
[----:B------:R-:W-:Y:S05]  /*0790*/  BRA.U !UP0, `(.L_x_3) ;  /* 0x0000000108887547 */ /* 0x000fea000b800000 */
[----:B------:R-:W0:Y:S01]  /*07a0*/  LDCU.64 UR6, c[0x0][0x380] ;  /* 0x00007000ff0677ac */ /* 0x000e220008000a00 */
[----:B------:R-:W-:Y:S01]  /*07b0*/  IADD3 R20, PT, PT, R0, R19, RZ ;  /* 0x0000001300147210 */ /* 0x000fe20007ffe0ff */
[----:B-1----:R-:W-:-:S03]  /*07c0*/  IMAD R9, R19, R18, UR4 ;  /* 0x0000000413097e24 */ /* 0x002fc6000f8e0212 */
[----:B0-----:R-:W-:Y:S02]  /*07d0*/  IADD3 R20, P3, PT, R20, UR6, RZ ;  /* 0x0000000614147c10 */ /* 0x001fe4000ff7e0ff */
[----:B------:R-:W-:-:S03]  /*07e0*/  IADD3 R12, P1, P2, R19, UR6, R0 ;  /* 0x00000006130c7c10 */ /* 0x000fc6000fa3e000 */
[----:B------:R-:W-:Y:S01]  /*07f0*/  IMAD.X R21, RZ, RZ, UR7, P3 ;  /* 0x00000007ff157e24 */ /* 0x000fe200098e06ff */
[C---:B------:R-:W-:Y:S01]  /*0800*/  IADD3 R8, P3, PT, R9.reuse, UR6, RZ ;  /* 0x0000000609087c10 */ /* 0x040fe2000ff7e0ff */
[--C-:B------:R-:W-:Y:S01]  /*0810*/  IMAD.IADD R9, R9, 0x1, R18.reuse ;  /* 0x0000000109097824 */ /* 0x100fe200078e0212 */
[----:B------:R-:W-:Y:S02]  /*0820*/  IADD3.X R13, PT, PT, RZ, UR7, RZ, P1, P2 ;  /* 0x00000007ff0d7c10 */ /* 0x000fe40008fe44ff */
[----:B------:R-:W2:Y:S01]  /*0830*/  LDG.E.U8 R20, desc[UR12][R20.64] ;  /* 0x0000000c14147981 */ /* 0x000ea2000c1e1100 */
[C-C-:B------:R-:W-:Y:S01]  /*0840*/  IMAD.IADD R15, R9.reuse, 0x1, R18.reuse ;  /* 0x00000001090f7824 */ /* 0x140fe200078e0212 */
[----:B------:R-:W-:Y:S01]  /*0850*/  IADD3 R10, P1, PT, R9, UR6, RZ ;  /* 0x00000006090a7c10 */ /* 0x000fe2000ff3e0ff */
[----:B------:R-:W-:Y:S01]  /*0860*/  IMAD.X R9, RZ, RZ, UR7, P3 ;  /* 0x00000007ff097e24 */ /* 0x000fe200098e06ff */
[----:B------:R-:W3:Y:S01]  /*0870*/  LDG.E.U8 R22, desc[UR12][R12.64+0x2] ;  /* 0x0000020c0c167981 */ /* 0x000ee2000c1e1100 */
[C---:B------:R-:W-:Y:S01]  /*0880*/  IMAD.IADD R16, R15.reuse, 0x1, R18 ;  /* 0x000000010f107824 */ /* 0x040fe200078e0212 */
[----:B------:R-:W-:Y:S01]  /*0890*/  IADD3 R14, P2, PT, R15, UR6, RZ ;  /* 0x000000060f0e7c10 */ /* 0x000fe2000ff5e0ff */
[----:B------:R-:W-:Y:S01]  /*08a0*/  IMAD.X R11, RZ, RZ, UR7, P1 ;  /* 0x00000007ff0b7e24 */ /* 0x000fe200088e06ff */
[----:B------:R-:W3:Y:S02]  /*08b0*/  LDG.E.U8 R23, desc[UR12][R12.64+0x1] ;  /* 0x0000010c0c177981 */ /* 0x000ee4000c1e1100 */
[----:B------:R-:W-:Y:S01]  /*08c0*/  IADD3 R16, P1, PT, R16, UR6, RZ ;  /* 0x0000000610107c10 */ /* 0x000fe2000ff3e0ff */
[----:B------:R-:W-:Y:S01]  /*08d0*/  IMAD.X R15, RZ, RZ, UR7, P2 ;  /* 0x00000007ff0f7e24 */ /* 0x000fe200090e06ff */
[----:B------:R-:W2:Y:S02]  /*08e0*/  LDG.E.U8 R25, desc[UR12][R12.64+0x3] ;  /* 0x0000030c0c197981 */ /* 0x000ea4000c1e1100 */
[----:B------:R-:W-:-:S02]  /*08f0*/  IADD3.X R17, PT, PT, RZ, UR7, RZ, P1, !PT ;  /* 0x00000007ff117c10 */ /* 0x000fc40008ffe4ff */
[----:B------:R-:W4:Y:S04]  /*0900*/  LDG.E.U8 R8, desc[UR12][R8.64] ;  /* 0x0000000c08087981 */ /* 0x000f28000c1e1100 */
[----:B------:R-:W5:Y:S04]  /*0910*/  LDG.E.U8 R10, desc[UR12][R10.64] ;  /* 0x0000000c0a0a7981 */ /* 0x000f68000c1e1100 */
[----:B------:R-:W5:Y:S04]  /*0920*/  LDG.E.U8 R15, desc[UR12][R14.64] ;  /* 0x0000000c0e0f7981 */ /* 0x000f68000c1e1100 */
[----:B------:R-:W4:Y:S01]  /*0930*/  LDG.E.U8 R17, desc[UR12][R16.64] ;  /* 0x0000000c10117981 */ /* 0x000f22000c1e1100 */
[----:B------:R-:W-:Y:S01]  /*0940*/  VIADD R19, R19, 0x4 ;  /* 0x0000000413137836 */ /* 0x000fe20000000000 */
[----:B---3--:R-:W-:-:S02]  /*0950*/  PRMT R22, R23, 0x3340, R22 ;  /* 0x0000334017167816 */ /* 0x008fc40000000016 */
[----:B--2---:R-:W-:-:S04]  /*0960*/  PRMT R25, R25, 0x3340, R20 ;  /* 0x0000334019197816 */ /* 0x004fc80000000014 */
[----:B------:R-:W-:Y:S02]  /*0970*/  PRMT R22, R22, 0x5410, R25 ;  /* 0x0000541016167816 */ /* 0x000fe40000000019 */
[----:B-----5:R-:W-:Y:S02]  /*0980*/  PRMT R12, R10, 0x3340, R15 ;  /* 0x000033400a0c7816 */ /* 0x020fe4000000000f */
[----:B----4-:R-:W-:-:S04]  /*0990*/  PRMT R13, R17, 0x3340, R8 ;  /* 0x00003340110d7816 */ /* 0x010fc80000000008 */
[----:B------:R-:W-:-:S05]  /*09a0*/  PRMT R13, R12, 0x5410, R13 ;  /* 0x000054100c0d7816 */ /* 0x000fca000000000d */
[----:B------:R-:W-:-:S07]  /*09b0*/  IDP.4A.S8.S8 R26, R13, R22, R26 ;  /* 0x000000160d1a7226 */ /* 0x000fce000000061a */
.L_x_3:
[----:B------:R-:W-:Y:S05]  /*09c0*/  @!P0 BRA `(.L_x_2) ;  /* 0x00000000008c8947 */ /* 0x000fea0003800000 */
[----:B------:R-:W-:Y:S02]  /*09d0*/  ISETP.NE.AND P1, PT, R4, 0x1, PT ;  /* 0x000000010400780c */ /* 0x000fe40003f25270 */
[----:B-1----:R-:W-:-:S11]  /*09e0*/  LOP3.LUT P0, RZ, R18, 0x1, RZ, 0xc0, !PT ;  /* 0x0000000112ff7812 */ /* 0x002fd6000780c0ff */
[----:B------:R-:W-:Y:S05]  /*09f0*/  @!P1 BRA `(.L_x_4) ;  /* 0x0000000000549947 */ /* 0x000fea0003800000 */
[----:B------:R-:W0:Y:S01]  /*0a00*/  LDCU.64 UR6, c[0x0][0x380] ;  /* 0x00007000ff0677ac */ /* 0x000e220008000a00 */
[----:B------:R-:W-:Y:S02]  /*0a10*/  IMAD.IADD R14, R0, 0x1, R19 ;  /* 0x00000001000e7824 */ /* 0x000fe400078e0213 */
[----:B------:R-:W-:-:S04]  /*0a20*/  IMAD R13, R19, R18, UR4 ;  /* 0x00000004130d7e24 */ /* 0x000fc8000f8e0212 */
[----:B------:R-:W-:Y:S01]  /*0a30*/  IMAD.IADD R10, R13, 0x1, R18 ;  /* 0x000000010d0a7824 */ /* 0x000fe200078e0212 */
[----:B0-----:R-:W-:Y:S02]  /*0a40*/  IADD3 R14, P1, PT, R14, UR6, RZ ;  /* 0x000000060e0e7c10 */ /* 0x001fe4000ff3e0ff */
[----:B------:R-:W-:-:S03]  /*0a50*/  IADD3 R8, P2, P3, R19, UR6, R0 ;  /* 0x0000000613087c10 */ /* 0x000fc6000fb5e000 */
[----:B------:R-:W-:Y:S01]  /*0a60*/  IMAD.X R15, RZ, RZ, UR7, P1 ;  /* 0x00000007ff0f7e24 */ /* 0x000fe200088e06ff */
[----:B------:R-:W-:Y:S02]  /*0a70*/  IADD3.X R9, PT, PT, RZ, UR7, RZ, P2, P3 ;  /* 0x00000007ff097c10 */ /* 0x000fe400097e64ff */
[----:B------:R-:W-:Y:S02]  /*0a80*/  IADD3 R10, P2, PT, R10, UR6, RZ ;  /* 0x000000060a0a7c10 */ /* 0x000fe4000ff5e0ff */
[----:B------:R-:W-:Y:S01]  /*0a90*/  IADD3 R12, P1, PT, R13, UR6, RZ ;  /* 0x000000060d0c7c10 */ /* 0x000fe2000ff3e0ff */
[----:B------:R-:W2:Y:S02]  /*0aa0*/  LDG.E.U8 R15, desc[UR12][R14.64] ;  /* 0x0000000c0e0f7981 */ /* 0x000ea4000c1e1100 */
[----:B------:R-:W-:Y:S02]  /*0ab0*/  IMAD.X R11, RZ, RZ, UR7, P2 ;  /* 0x00000007ff0b7e24 */ /* 0x000fe400090e06ff */
[----:B------:R-:W-:Y:S01]  /*0ac0*/  IMAD.X R13, RZ, RZ, UR7, P1 ;  /* 0x00000007ff0d7e24 */ /* 0x000fe200088e06ff */
[----:B------:R-:W2:Y:S04]  /*0ad0*/  LDG.E.U8 R8, desc[UR12][R8.64+0x1] ;  /* 0x0000010c08087981 */ /* 0x000ea8000c1e1100 */
[----:B------:R-:W3:Y:S04]  /*0ae0*/  LDG.E.S8 R12, desc[UR12][R12.64] ;  /* 0x0000000c0c0c7981 */ /* 0x000ee8000c1e1300 */
[----:B------:R-:W3:Y:S01]  /*0af0*/  LDG.E.S8 R11, desc[UR12][R10.64] ;  /* 0x0000000c0a0b7981 */ /* 0x000ee2000c1e1300 */
[----:B------:R-:W-:-:S02]  /*0b00*/  IADD3 R19, PT, PT, R19, 0x2, RZ ;  /* 0x0000000213137810 */ /* 0x000fc40007ffe0ff */
[----:B--2---:R-:W-:-:S04]  /*0b10*/  PRMT R16, R8, 0x3340, R15 ;  /* 0x0000334008107816 */ /* 0x004fc8000000000f */
[----:B------:R-:W-:Y:S02]  /*0b20*/  PRMT R16, R16, 0x5410, R3 ;  /* 0x0000541010107816 */ /* 0x000fe40000000003 */
[----:B---3--:R-:W-:-:S05]  /*0b30*/  PRMT R11, R11, 0x5410, R12 ;  /* 0x000054100b0b7816 */ /* 0x008fca000000000c */
[----:B------:R-:W-:-:S07]  /*0b40*/  IDP.2A.LO.S16.S8 R26, R11, R16, R26 ;  /* 0x000000100b1a7226 */ /* 0x000fce000000161a */
.L_x_4:
[----:B------:R-:W-:Y:S05]  /*0b50*/  @!P0 BRA `(.L_x_2) ;  /* 0x0000000000288947 */ /* 0x000fea0003800000 */
[----:B------:R-:W0:Y:S01]  /*0b60*/  LDCU.64 UR6, c[0x0][0x380] ;  /* 0x00007000ff0677ac */ /* 0x000e220008000a00 */
[----:B------:R-:W-:Y:S02]  /*0b70*/  IMAD.IADD R8, R0, 0x1, R19 ;  /* 0x0000000100087824 */ /* 0x000fe400078e0213 */
[----:B------:R-:W-:-:S03]  /*0b80*/  IMAD R10, R19, R18, UR4 ;  /* 0x00000004130a7e24 */ /* 0x000fc6000f8e0212 */
[----:B0-----:R-:W-:Y:S02]  /*0b90*/  IADD3 R8, P0, PT, R8, UR6, RZ ;  /* 0x0000000608087c10 */ /* 0x001fe4000ff1e0ff */
[----:B------:R-:W-:-:S03]  /*0ba0*/  IADD3 R10, P1, PT, R10, UR6, RZ ;  /* 0x000000060a0a7c10 */ /* 0x000fc6000ff3e0ff */
[----:B------:R-:W-:Y:S02]  /*0bb0*/  IMAD.X R9, RZ, RZ, UR7, P0 ;  /* 0x00000007ff097e24 */ /* 0x000fe400080e06ff */
[----:B------:R-:W-:-:S04]  /*0bc0*/  IMAD.X R11, RZ, RZ, UR7, P1 ;  /* 0x00000007ff0b7e24 */ /* 0x000fc800088e06ff */
[----:B------:R-:W2:Y:S04]  /*0bd0*/  LDG.E.S8 R9, desc[UR12][R8.64] ;  /* 0x0000000c08097981 */ /* 0x000ea8000c1e1300 */
[----:B------:R-:W2:Y:S02]  /*0be0*/  LDG.E.S8 R10, desc[UR12][R10.64] ;  /* 0x0000000c0a0a7981 */ /* 0x000ea4000c1e1300 */
[----:B--2---:R-:W-:-:S07]  /*0bf0*/  IMAD R26, R9, R10, R26 ;  /* 0x0000000a091a7224 */ /* 0x004fce00078e021a */
.L_x_2:
[----:B------:R-:W0:Y:S01]  /*0c00*/  LDCU.64 UR6, c[0x0][0x388] ;  /* 0x00007100ff0677ac */ /* 0x000e220008000a00 */
[----:B------:R-:W-:Y:S01]  /*0c10*/  VIADD R8, R0, UR4 ;  /* 0x0000000400087c36 */ /* 0x000fe20008000000 */
[----:B------:R-:W-:Y:S01]  /*0c20*/  ISETP.GT.AND P0, PT, R26, RZ, PT ;  /* 0x000000ff1a00720c */ /* 0x000fe20003f04270 */
[----:B------:R-:W-:-:S03]  /*0c30*/  UIADD3 UR4, UPT, UPT, UR4, 0x1, URZ ;  /* 0x0000000104047890 */ /* 0x000fc6000fffe0ff */
[----:B------:R-:W-:-:S03]  /*0c40*/  SEL R11, RZ, 0x1, !P0 ;  /* 0x00000001ff0b7807 */ /* 0x000fc60004000000 */
[----:B-1----:R-:W-:Y:S02]  /*0c50*/  ISETP.LE.AND P0, PT, R18, UR4, PT ;  /* 0x0000000412007c0c */ /* 0x002fe4000bf03270 */
[----:B0-----:R-:W-:-:S05]  /*0c60*/  IADD3 R8, P1, PT, R8, UR6, RZ ;  /* 0x0000000608087c10 */ /* 0x001fca000ff3e0ff */
[----:B------:R-:W-:-:S05]  /*0c70*/  IMAD.X R9, RZ, RZ, UR7, P1 ;  /* 0x00000007ff097e24 */ /* 0x000fca00088e06ff */
[----:B------:R0:W-:Y:S01]  /*0c80*/  STG.E.U8 desc[UR12][R8.64], R11 ;  /* 0x0000000b08007986 */ /* 0x0001e2000c10110c */
[----:B------:R-:W-:Y:S05]  /*0c90*/  @!P0 BRA `(.L_x_5) ;  /* 0xfffffff400288947 */ /* 0x000fea000383ffff */
[----:B------:R-:W-:Y:S05]  /*0ca0*/  EXIT ;  /* 0x000000000000794d */ /* 0x000fea0003800000 */
.L_x_6:
[----:B------:R-:W-:-:S00]  /*0cb0*/  BRA `(.L_x_6) ;  /* 0xfffffffc00fc7947 */ /* 0x000fc0000383ffff */
[----:B------:R-:W-:-:S00]  /*0cc0*/  NOP ;  /* 0x0000000000007918 */ /* 0x000fc00000000000 */
        /* <DEDUP_REMOVED lines=11> */
.L_x_7:


//--------------------- .nv.shared.reserved.0     --------------------------
	.section	.nv.shared.reserved.0,"aw",@nobits
	.weak		__nv_reservedSMEM_offset_0_alias
	.size		__nv_reservedSMEM_offset_0_alias, 0, 64
	.other		__nv_reservedSMEM_offset_0_alias,@"STO_CUDA_RESERVED_SHARED STV_DEFAULT"
__nv_reservedSMEM_offset_0_alias:
	.zero		0
	.zero		64


//--------------------- .nv.constant0._Z13binaryproductPbS_ii --------------------------
	.section	.nv.constant0._Z13binaryproductPbS_ii,"a",@progbits
	.sectionflags	@""
	.align	4
.nv.constant0._Z13binaryproductPbS_ii:
	.zero		920


//--------------------- SYMBOLS --------------------------

	.type		.nv.reservedSmem.offset0,@object
	.size		.nv.reservedSmem.offset0,0x4
